	.headerflags	@"EF_CUDA_TEXMODE_UNIFIED EF_CUDA_64BIT_ADDRESS EF_CUDA_ACCELERATORS EF_CUDA_SM90 EF_CUDA_VIRTUAL_SM(EF_CUDA_SM90)"
	.elftype	@"ET_EXEC"


//--------------------- .nv.info                  --------------------------
	.section	.nv.info,"",@"SHT_CUDA_INFO"
	.align	4


	//----- nvinfo : EIATTR_REGCOUNT
	.align		4
        /*0000*/ 	.byte	0x04, 0x2f
        /*0002*/ 	.short	(.L_3 - .L_2)
	.align		4
.L_2:
        /*0004*/ 	.word	index@(triton_poi_fused__native_batch_norm_legit_no_training_add_relu_10)
        /*0008*/ 	.word	0x00000030


	//----- nvinfo : EIATTR_MIN_STACK_SIZE
	.align		4
.L_3:
        /*000c*/ 	.byte	0x04, 0x12
        /*000e*/ 	.short	(.L_5 - .L_4)
	.align		4
.L_4:
        /*0010*/ 	.word	index@(triton_poi_fused__native_batch_norm_legit_no_training_add_relu_10)
        /*0014*/ 	.word	0x00000000


	//----- nvinfo : EIATTR_FRAME_SIZE
	.align		4
.L_5:
        /*0018*/ 	.byte	0x04, 0x11
        /*001a*/ 	.short	(.L_7 - .L_6)
	.align		4
.L_6:
        /*001c*/ 	.word	index@(triton_poi_fused__native_batch_norm_legit_no_training_add_relu_10)
        /*0020*/ 	.word	0x00000000


	//----- nvinfo : EIATTR_MIN_STACK_SIZE
	.align		4
.L_7:
        /*0024*/ 	.byte	0x04, 0x12
        /*0026*/ 	.short	(.L_9 - .L_8)
	.align		4
.L_8:
        /*0028*/ 	.word	index@(triton_poi_fused__native_batch_norm_legit_no_training_add_relu_10)
        /*002c*/ 	.word	0x00000000
.L_9:


//--------------------- .nv.info.triton_poi_fused__native_batch_norm_legit_no_training_add_relu_10 --------------------------
	.section	.nv.info.triton_poi_fused__native_batch_norm_legit_no_training_add_relu_10,"",@"SHT_CUDA_INFO"
	.sectionflags	@""
	.align	4


	//----- nvinfo : EIATTR_CUDA_API_VERSION
	.align		4
        /*0000*/ 	.byte	0x04, 0x37
        /*0002*/ 	.short	(.L_11 - .L_10)
.L_10:
        /*0004*/ 	.word	0x0000007c


	//----- nvinfo : EIATTR_KPARAM_INFO
	.align		4
.L_11:
        /*0008*/ 	.byte	0x04, 0x17
        /*000a*/ 	.short	(.L_13 - .L_12)
.L_12:
        /*000c*/ 	.word	0x00000000
        /*0010*/ 	.short	0x0008
        /*0012*/ 	.short	0x003c
        /*0014*/ 	.byte	0x00, 0xf0, 0x11, 0x00


	//----- nvinfo : EIATTR_KPARAM_INFO
	.align		4
.L_13:
        /*0018*/ 	.byte	0x04, 0x17
        /*001a*/ 	.short	(.L_15 - .L_14)
.L_14:
        /*001c*/ 	.word	0x00000000
        /*0020*/ 	.short	0x0007
        /*0022*/ 	.short	0x0038
        /*0024*/ 	.byte	0x00, 0xf0, 0x11, 0x00


	//----- nvinfo : EIATTR_KPARAM_INFO
	.align		4
.L_15:
        /*0028*/ 	.byte	0x04, 0x17
        /*002a*/ 	.short	(.L_17 - .L_16)
.L_16:
        /*002c*/ 	.word	0x00000000
        /*0030*/ 	.short	0x0006
        /*0032*/ 	.short	0x0030
        /*0034*/ 	.byte	0x00, 0xf4, 0x21, 0x00


	//----- nvinfo : EIATTR_KPARAM_INFO
	.align		4
.L_17:
        /*0038*/ 	.byte	0x04, 0x17
        /*003a*/ 	.short	(.L_19 - .L_18)
.L_18:
        /*003c*/ 	.word	0x00000000
        /*0040*/ 	.short	0x0005
        /*0042*/ 	.short	0x0028
        /*0044*/ 	.byte	0x00, 0xf4, 0x21, 0x00


	//----- nvinfo : EIATTR_KPARAM_INFO
	.align		4
.L_19:
        /*0048*/ 	.byte	0x04, 0x17
        /*004a*/ 	.short	(.L_21 - .L_20)
.L_20:
        /*004c*/ 	.word	0x00000000
        /*0050*/ 	.short	0x0004
        /*0052*/ 	.short	0x0020
        /*0054*/ 	.byte	0x00, 0xf4, 0x21, 0x00


	//----- nvinfo : EIATTR_KPARAM_INFO
	.align		4
.L_21:
        /*0058*/ 	.byte	0x04, 0x17
        /*005a*/ 	.short	(.L_23 - .L_22)
.L_22:
        /*005c*/ 	.word	0x00000000
        /*0060*/ 	.short	0x0003
        /*0062*/ 	.short	0x0018
        /*0064*/ 	.byte	0x00, 0xf4, 0x21, 0x00


	//----- nvinfo : EIATTR_KPARAM_INFO
	.align		4
.L_23:
        /*0068*/ 	.byte	0x04, 0x17
        /*006a*/ 	.short	(.L_25 - .L_24)
.L_24:
        /*006c*/ 	.word	0x00000000
        /*0070*/ 	.short	0x0002
        /*0072*/ 	.short	0x0010
        /*0074*/ 	.byte	0x00, 0xf4, 0x21, 0x00


	//----- nvinfo : EIATTR_KPARAM_INFO
	.align		4
.L_25:
        /*0078*/ 	.byte	0x04, 0x17
        /*007a*/ 	.short	(.L_27 - .L_26)
.L_26:
        /*007c*/ 	.word	0x00000000
        /*0080*/ 	.short	0x0001
        /*0082*/ 	.short	0x0008
        /*0084*/ 	.byte	0x00, 0xf4, 0x21, 0x00


	//----- nvinfo : EIATTR_KPARAM_INFO
	.align		4
.L_27:
        /*0088*/ 	.byte	0x04, 0x17
        /*008a*/ 	.short	(.L_29 - .L_28)
.L_28:
        /*008c*/ 	.word	0x00000000
        /*0090*/ 	.short	0x0000
        /*0092*/ 	.short	0x0000
        /*0094*/ 	.byte	0x00, 0xf4, 0x21, 0x00


	//----- nvinfo : EIATTR_SPARSE_MMA_MASK
	.align		4
.L_29:
        /*0098*/ 	.byte	0x03, 0x50
        /*009a*/ 	.short	0x0000


	//----- nvinfo : EIATTR_MAXREG_COUNT
	.align		4
        /*009c*/ 	.byte	0x03, 0x1b
        /*009e*/ 	.short	0x00ff


	//----- nvinfo : EIATTR_EXIT_INSTR_OFFSETS
	.align		4
        /*00a0*/ 	.byte	0x04, 0x1c
        /*00a2*/ 	.short	(.L_31 - .L_30)


	//   ....[0]....
.L_30:
        /*00a4*/ 	.word	0x00001520


	//   ....[1]....
        /*00a8*/ 	.word	0x00001570


	//----- nvinfo : EIATTR_REQNTID
	.align		4
.L_31:
        /*00ac*/ 	.byte	0x04, 0x10
        /*00ae*/ 	.short	(.L_33 - .L_32)
.L_32:
        /*00b0*/ 	.word	0x00000100
        /*00b4*/ 	.word	0x00000001
        /*00b8*/ 	.word	0x00000001


	//----- nvinfo : EIATTR_CBANK_PARAM_SIZE
	.align		4
.L_33:
        /*00bc*/ 	.byte	0x03, 0x19
        /*00be*/ 	.short	0x0040


	//----- nvinfo : EIATTR_PARAM_CBANK
	.align		4
        /*00c0*/ 	.byte	0x04, 0x0a
        /*00c2*/ 	.short	(.L_35 - .L_34)
	.align		4
.L_34:
        /*00c4*/ 	.word	index@(.nv.constant0.triton_poi_fused__native_batch_norm_legit_no_training_add_relu_10)
        /*00c8*/ 	.short	0x0210
        /*00ca*/ 	.short	0x0040


	//----- nvinfo : EIATTR_SW_WAR
	.align		4
.L_35:
        /*00cc*/ 	.byte	0x04, 0x36
        /*00ce*/ 	.short	(.L_37 - .L_36)
.L_36:
        /*00d0*/ 	.word	0x00000008
.L_37:


//--------------------- .nv.callgraph             --------------------------
	.section	.nv.callgraph,"",@"SHT_CUDA_CALLGRAPH"
	.align	4
	.sectionentsize	8
	.align		4
        /*0000*/ 	.word	0x00000000
	.align		4
        /*0004*/ 	.word	0xffffffff
	.align		4
        /*0008*/ 	.word	0x00000000
	.align		4
        /*000c*/ 	.word	0xfffffffe
	.align		4
        /*0010*/ 	.word	0x00000000
	.align		4
        /*0014*/ 	.word	0xfffffffd
	.align		4
        /*0018*/ 	.word	0x00000000
	.align		4
        /*001c*/ 	.word	0xfffffffc


//--------------------- .nv.constant4             --------------------------
	.section	.nv.constant4,"a",@progbits
	.align	8
	.align		8
.nv.constant4:
        /*0000*/ 	.dword	_$_str
	.align		8
        /*0008*/ 	.dword	_$_str_$_2


//--------------------- .text.triton_poi_fused__native_batch_norm_legit_no_training_add_relu_10 --------------------------
	.section	.text.triton_poi_fused__native_batch_norm_legit_no_training_add_relu_10,"ax",@progbits
	.sectionflags	@"SHF_BARRIERS=1"
	.align	128
        .global         triton_poi_fused__native_batch_norm_legit_no_training_add_relu_10
        .type           triton_poi_fused__native_batch_norm_legit_no_training_add_relu_10,@function
        .size           triton_poi_fused__native_batch_norm_legit_no_training_add_relu_10,(.L_x_1 - triton_poi_fused__native_batch_norm_legit_no_training_add_relu_10)
        .other          triton_poi_fused__native_batch_norm_legit_no_training_add_relu_10,@"STO_CUDA_ENTRY STV_DEFAULT"
triton_poi_fused__native_batch_norm_legit_no_training_add_relu_10:
.text.triton_poi_fused__native_batch_norm_legit_no_training_add_relu_10:
[----:B------:R-:W0:Y:S01]  /*0000*/  LDC R1, c[0x0][0x28] ;  /* 0x00000a00ff017b82 */ /* 0x000e220000000800 */
[----:B------:R-:W1:Y:S07]  /*0010*/  S2R R0, SR_TID.X ;  /* 0x0000000000007919 */ /* 0x000e6e0000002100 */
[----:B------:R-:W2:Y:S01]  /*0020*/  LDC.64 R30, c[0x0][0x210] ;  /* 0x00008400ff1e7b82 */ /* 0x000ea20000000a00 */
[----:B------:R-:W-:Y:S02]  /*0030*/  CS2R R20, SRZ ;  /* 0x0000000000147805 */ /* 0x000fe4000001ff00 */
[----:B------:R-:W-:Y:S01]  /*0040*/  CS2R R22, SRZ ;  /* 0x0000000000167805 */ /* 0x000fe2000001ff00 */
[----:B------:R-:W3:Y:S01]  /*0050*/  S2R R3, SR_CTAID.Y ;  /* 0x0000000000037919 */ /* 0x000ee20000002600 */
[----:B------:R-:W-:Y:S01]  /*0060*/  ULDC.64 UR6, c[0x0][0x208] ;  /* 0x0000820000067ab9 */ /* 0x000fe20000000a00 */
[----:B------:R-:W4:Y:S01]  /*0070*/  S2R R6, SR_CTAID.X ;  /* 0x0000000000067919 */ /* 0x000f220000002500 */
[----:B-1----:R-:W-:Y:S01]  /*0080*/  IMAD.SHL.U32 R4, R0, 0x4, RZ ;  /* 0x0000000400047824 */ /* 0x002fe200078e00ff */
[----:B------:R-:W-:Y:S01]  /*0090*/  SHF.R.U32.HI R2, RZ, 0x6, R0 ;  /* 0x00000006ff027819 */ /* 0x000fe20000011600 */
[----:B---3--:R-:W-:-:S03]  /*00a0*/  IMAD.SHL.U32 R5, R3, 0x10, RZ ;  /* 0x0000001003057824 */ /* 0x008fc600078e00ff */
[----:B------:R-:W-:Y:S02]  /*00b0*/  LOP3.LUT R7, R4, 0xfc, RZ, 0xc0, !PT ;  /* 0x000000fc04077812 */ /* 0x000fe400078ec0ff */
[----:B------:R-:W-:Y:S02]  /*00c0*/  SGXT.U32 R2, R2, 0x2 ;  /* 0x000000020202781a */ /* 0x000fe40000000000 */
[----:B----4-:R-:W-:Y:S02]  /*00d0*/  PRMT R7, R7, 0x6540, R6 ;  /* 0x0000654007077816 */ /* 0x010fe40000000006 */
[----:B------:R-:W-:Y:S02]  /*00e0*/  LOP3.LUT R2, R5, R2, RZ, 0xfc, !PT ;  /* 0x0000000205027212 */ /* 0x000fe400078efcff */
[----:B------:R-:W-:-:S03]  /*00f0*/  ISETP.GE.AND P1, PT, R7, 0x100, PT ;  /* 0x000001000700780c */ /* 0x000fc60003f26270 */
[----:B------:R-:W-:-:S04]  /*0100*/  IMAD R28, R2, 0x100, R7 ;  /* 0x00000100021c7824 */ /* 0x000fc800078e0207 */
[----:B--2---:R-:W-:-:S06]  /*0110*/  IMAD.WIDE R12, R28, 0x4, R30 ;  /* 0x000000041c0c7825 */ /* 0x004fcc00078e021e */
[----:B------:R1:W2:Y:S01]  /*0120*/  @!P1 LDG.E.EL.128 R20, desc[UR6][R12.64] ;  /* 0x000000060c149981 */ /* 0x0002a2000c2e1d00 */
[----:B------:R-:W-:Y:S02]  /*0130*/  IADD3 R27, R28, 0x400, RZ ;  /* 0x000004001c1b7810 */ /* 0x000fe40007ffe0ff */
[----:B------:R-:W-:Y:S02]  /*0140*/  CS2R R8, SRZ ;  /* 0x0000000000087805 */ /* 0x000fe4000001ff00 */
[----:B------:R-:W-:Y:S01]  /*0150*/  CS2R R10, SRZ ;  /* 0x00000000000a7805 */ /* 0x000fe2000001ff00 */
[----:B------:R-:W-:-:S05]  /*0160*/  IMAD.WIDE R14, R27, 0x4, R30 ;  /* 0x000000041b0e7825 */ /* 0x000fca00078e021e */
[----:B------:R3:W4:Y:S01]  /*0170*/  @!P1 LDG.E.EL.128 R8, desc[UR6][R14.64] ;  /* 0x000000060e089981 */ /* 0x000722000c2e1d00 */
[----:B------:R-:W-:Y:S01]  /*0180*/  VIADD R26, R28, 0x800 ;  /* 0x000008001c1a7836 */ /* 0x000fe20000000000 */
[----:B------:R-:W-:Y:S02]  /*0190*/  CS2R R16, SRZ ;  /* 0x0000000000107805 */ /* 0x000fe4000001ff00 */
[----:B------:R-:W-:Y:S01]  /*01a0*/  CS2R R18, SRZ ;  /* 0x0000000000127805 */ /* 0x000fe2000001ff00 */
[----:B------:R-:W-:-:S05]  /*01b0*/  IMAD.WIDE R32, R26, 0x4, R30 ;  /* 0x000000041a207825 */ /* 0x000fca00078e021e */
[----:B------:R-:W5:Y:S01]  /*01c0*/  @!P1 LDG.E.EL.128 R16, desc[UR6][R32.64] ;  /* 0x0000000620109981 */ /* 0x000f62000c2e1d00 */
[----:B------:R-:W-:Y:S01]  /*01d0*/  VIADD R25, R28, 0xc00 ;  /* 0x00000c001c197836 */ /* 0x000fe20000000000 */
[----:B-1----:R-:W-:Y:S02]  /*01e0*/  CS2R R12, SRZ ;  /* 0x00000000000c7805 */ /* 0x002fe4000001ff00 */
[----:B---3--:R-:W-:Y:S01]  /*01f0*/  CS2R R14, SRZ ;  /* 0x00000000000e7805 */ /* 0x008fe2000001ff00 */
[----:B------:R-:W-:-:S05]  /*0200*/  IMAD.WIDE R30, R25, 0x4, R30 ;  /* 0x00000004191e7825 */ /* 0x000fca00078e021e */
[----:B------:R1:W3:Y:S01]  /*0210*/  @!P1 LDG.E.EL.128 R12, desc[UR6][R30.64] ;  /* 0x000000061e0c9981 */ /* 0x0002e2000c2e1d00 */
[----:B------:R-:W1:Y:S01]  /*0220*/  S2UR UR5, SR_CgaCtaId ;  /* 0x00000000000579c3 */ /* 0x000e620000008800 */
[----:B------:R-:W-:Y:S01]  /*0230*/  SHF.R.U32.HI R7, RZ, 0x8, R4 ;  /* 0x00000008ff077819 */ /* 0x000fe20000011604 */
[----:B------:R-:W-:Y:S01]  /*0240*/  UMOV UR4, 0x400 ;  /* 0x0000040000047882 */ /* 0x000fe20000000000 */
[----:B------:R-:W-:Y:S02]  /*0250*/  LOP3.LUT R2, R4, 0x3fc, RZ, 0xc0, !PT ;  /* 0x000003fc04027812 */ /* 0x000fe400078ec0ff */
[----:B------:R-:W-:Y:S02]  /*0260*/  SGXT.U32 R7, R7, 0x2 ;  /* 0x000000020707781a */ /* 0x000fe40000000000 */
[----:B------:R-:W-:Y:S02]  /*0270*/  PRMT R38, R0, 0x6540, R6 ;  /* 0x0000654000267816 */ /* 0x000fe40000000006 */
[----:B------:R-:W-:-:S02]  /*0280*/  LOP3.LUT R24, R7, 0x3fc, R4, 0xf8, !PT ;  /* 0x000003fc07187812 */ /* 0x000fc400078ef804 */
[----:B------:R-:W-:Y:S01]  /*0290*/  ISETP.GE.AND P0, PT, R38, 0x100, PT ;  /* 0x000001002600780c */ /* 0x000fe20003f06270 */
[----:B01----:R-:W-:-:S06]  /*02a0*/  UPRMT UR4, UR5, 0x654, UR4 ;  /* 0x0000065405047896 */ /* 0x003fcc0008000004 */
[----:B------:R-:W-:Y:S02]  /*02b0*/  LEA R37, R7, UR4, 0x2 ;  /* 0x0000000407257c11 */ /* 0x000fe4000f8e10ff */
[----:B------:R-:W-:Y:S02]  /*02c0*/  LEA R7, R24, UR4, 0x2 ;  /* 0x0000000418077c11 */ /* 0x000fe4000f8e10ff */
[----:B------:R-:W-:Y:S02]  /*02d0*/  LEA R37, R2, R37, 0x2 ;  /* 0x0000002502257211 */ /* 0x000fe400078e10ff */
[----:B------:R-:W-:-:S04]  /*02e0*/  LOP3.LUT R24, R0, 0xff, RZ, 0xc0, !PT ;  /* 0x000000ff00187812 */ /* 0x000fc800078ec0ff */
[----:B------:R-:W-:Y:S01]  /*02f0*/  LEA R24, R24, UR4, 0x2 ;  /* 0x0000000418187c11 */ /* 0x000fe2000f8e10ff */
[----:B--2---:R-:W-:Y:S04]  /*0300*/  STS [R7], R20 ;  /* 0x0000001407007388 */ /* 0x004fe80000000800 */
[----:B------:R0:W-:Y:S04]  /*0310*/  STS [R37+0x4], R21 ;  /* 0x0000041525007388 */ /* 0x0001e80000000800 */
[----:B------:R-:W-:Y:S04]  /*0320*/  STS [R37+0x8], R22 ;  /* 0x0000081625007388 */ /* 0x000fe80000000800 */
[----:B------:R-:W-:Y:S01]  /*0330*/  STS [R37+0xc], R23 ;  /* 0x00000c1725007388 */ /* 0x000fe20000000800 */
[----:B0-----:R-:W0:Y:S08]  /*0340*/  LDC.64 R20, c[0x0][0x220] ;  /* 0x00008800ff147b82 */ /* 0x001e300000000a00 */
[----:B------:R-:W-:Y:S01]  /*0350*/  BAR.SYNC.DEFER_BLOCKING 0x0 ;  /* 0x0000000000007b1d */ /* 0x000fe20000010000 */
[----:B0-----:R-:W-:-:S05]  /*0360*/  IMAD.WIDE R20, R38, 0x4, R20 ;  /* 0x0000000426147825 */ /* 0x001fca00078e0214 */
[----:B------:R-:W-:Y:S04]  /*0370*/  LDS R30, [R24] ;  /* 0x00000000181e7984 */ /* 0x000fe80000000800 */
[----:B------:R-:W-:Y:S04]  /*0380*/  LDS R29, [R24+0x404] ;  /* 0x00040400181d7984 */ /* 0x000fe80000000800 */
[----:B------:R-:W-:Y:S04]  /*0390*/  LDS R23, [R24+0x808] ;  /* 0x0008080018177984 */ /* 0x000fe80000000800 */
[----:B------:R-:W0:Y:S01]  /*03a0*/  LDS R22, [R24+0xc0c] ;  /* 0x000c0c0018167984 */ /* 0x000e220000000800 */
[----:B------:R-:W-:Y:S06]  /*03b0*/  BAR.SYNC.DEFER_BLOCKING 0x0 ;  /* 0x0000000000007b1d */ /* 0x000fec0000010000 */
[----:B----4-:R-:W-:Y:S04]  /*03c0*/  STS [R7], R8 ;  /* 0x0000000807007388 */ /* 0x010fe80000000800 */
[----:B------:R-:W-:Y:S04]  /*03d0*/  STS [R37+0x4], R9 ;  /* 0x0000040925007388 */ /* 0x000fe80000000800 */
[----:B------:R-:W-:Y:S04]  /*03e0*/  STS [R37+0x8], R10 ;  /* 0x0000080a25007388 */ /* 0x000fe80000000800 */
[----:B------:R1:W-:Y:S01]  /*03f0*/  STS [R37+0xc], R11 ;  /* 0x00000c0b25007388 */ /* 0x0003e20000000800 */
[----:B------:R-:W-:Y:S08]  /*0400*/  BAR.SYNC.DEFER_BLOCKING 0x0 ;  /* 0x0000000000007b1d */ /* 0x000ff00000010000 */
[----:B-1----:R-:W1:Y:S01]  /*0410*/  LDC.64 R10, c[0x0][0x218] ;  /* 0x00008600ff0a7b82 */ /* 0x002e620000000a00 */
[----:B------:R-:W-:Y:S04]  /*0420*/  LDS R9, [R24] ;  /* 0x0000000018097984 */ /* 0x000fe80000000800 */
[----:B------:R-:W-:Y:S04]  /*0430*/  LDS R8, [R24+0x404] ;  /* 0x0004040018087984 */ /* 0x000fe80000000800 */
[----:B------:R-:W-:Y:S04]  /*0440*/  LDS R32, [R24+0x808] ;  /* 0x0008080018207984 */ /* 0x000fe80000000800 */
[----:B------:R-:W-:Y:S01]  /*0450*/  LDS R31, [R24+0xc0c] ;  /* 0x000c0c00181f7984 */ /* 0x000fe20000000800 */
[----:B------:R-:W-:Y:S06]  /*0460*/  BAR.SYNC.DEFER_BLOCKING 0x0 ;  /* 0x0000000000007b1d */ /* 0x000fec0000010000 */
[----:B-----5:R2:W-:Y:S04]  /*0470*/  STS [R7], R16 ;  /* 0x0000001007007388 */ /* 0x0205e80000000800 */
[----:B------:R-:W-:Y:S04]  /*0480*/  STS [R37+0x4], R17 ;  /* 0x0000041125007388 */ /* 0x000fe80000000800 */
[----:B------:R-:W-:Y:S01]  /*0490*/  STS [R37+0x8], R18 ;  /* 0x0000081225007388 */ /* 0x000fe20000000800 */
[----:B--2---:R-:W-:-:S03]  /*04a0*/  IMAD.MOV.U32 R16, RZ, RZ, RZ ;  /* 0x000000ffff107224 */ /* 0x004fc600078e00ff */
[----:B------:R-:W-:Y:S01]  /*04b0*/  STS [R37+0xc], R19 ;  /* 0x00000c1325007388 */ /* 0x000fe20000000800 */
[----:B------:R-:W-:Y:S06]  /*04c0*/  BAR.SYNC.DEFER_BLOCKING 0x0 ;  /* 0x0000000000007b1d */ /* 0x000fec0000010000 */
[----:B------:R-:W-:Y:S04]  /*04d0*/  LDS R33, [R24] ;  /* 0x0000000018217984 */ /* 0x000fe80000000800 */
[----:B------:R-:W-:Y:S04]  /*04e0*/  LDS R34, [R24+0x404] ;  /* 0x0004040018227984 */ /* 0x000fe80000000800 */
[----:B------:R-:W-:Y:S04]  /*04f0*/  LDS R35, [R24+0x808] ;  /* 0x0008080018237984 */ /* 0x000fe80000000800 */
[----:B------:R-:W2:Y:S01]  /*0500*/  LDS R36, [R24+0xc0c] ;  /* 0x000c0c0018247984 */ /* 0x000ea20000000800 */
[----:B------:R-:W-:Y:S06]  /*0510*/  BAR.SYNC.DEFER_BLOCKING 0x0 ;  /* 0x0000000000007b1d */ /* 0x000fec0000010000 */
[----:B---3--:R-:W-:Y:S04]  /*0520*/  STS [R7], R12 ;  /* 0x0000000c07007388 */ /* 0x008fe80000000800 */
[----:B------:R3:W-:Y:S04]  /*0530*/  STS [R37+0x4], R13 ;  /* 0x0000040d25007388 */ /* 0x0007e80000000800 */
[----:B------:R4:W-:Y:S04]  /*0540*/  STS [R37+0x8], R14 ;  /* 0x0000080e25007388 */ /* 0x0009e80000000800 */
[----:B------:R-:W-:Y:S01]  /*0550*/  STS [R37+0xc], R15 ;  /* 0x00000c0f25007388 */ /* 0x000fe20000000800 */
[C---:B-1----:R-:W-:Y:S01]  /*0560*/  IMAD.WIDE R40, R38.reuse, 0x4, R10 ;  /* 0x0000000426287825 */ /* 0x042fe200078e020a */
[----:B---3--:R-:W1:Y:S08]  /*0570*/  LDC.64 R12, c[0x0][0x230] ;  /* 0x00008c00ff0c7b82 */ /* 0x008e700000000a00 */
[----:B------:R-:W-:Y:S08]  /*0580*/  BAR.SYNC.DEFER_BLOCKING 0x0 ;  /* 0x0000000000007b1d */ /* 0x000ff00000010000 */
[----:B------:R-:W3:Y:S01]  /*0590*/  LDC.64 R10, c[0x0][0x228] ;  /* 0x00008a00ff0a7b82 */ /* 0x000ee20000000a00 */
[----:B------:R5:W2:Y:S01]  /*05a0*/  @!P0 LDG.E.EL R16, desc[UR6][R20.64] ;  /* 0x0000000614108981 */ /* 0x000aa2000c2e1900 */
[----:B----4-:R-:W-:Y:S01]  /*05b0*/  IMAD.MOV.U32 R14, RZ, RZ, RZ ;  /* 0x000000ffff0e7224 */ /* 0x010fe200078e00ff */
[----:B------:R-:W-:Y:S01]  /*05c0*/  HFMA2.MMA R42, -RZ, RZ, 0, 0 ;  /* 0x00000000ff2a7435 */ /* 0x000fe200000001ff */
[----:B------:R-:W-:Y:S01]  /*05d0*/  IMAD.MOV.U32 R18, RZ, RZ, RZ ;  /* 0x000000ffff127224 */ /* 0x000fe200078e00ff */
[----:B------:R-:W4:Y:S04]  /*05e0*/  LDS R37, [R24] ;  /* 0x0000000018257984 */ /* 0x000f280000000800 */
[----:B------:R0:W4:Y:S01]  /*05f0*/  @!P0 LDG.E.EL R14, desc[UR6][R40.64] ;  /* 0x00000006280e8981 */ /* 0x000122000c2e1900 */
[C---:B---3--:R-:W-:Y:S01]  /*0600*/  IMAD.WIDE R10, R38.reuse, 0x4, R10 ;  /* 0x00000004260a7825 */ /* 0x048fe200078e020a */
[----:B-----5:R-:W3:Y:S02]  /*0610*/  LDC.64 R20, c[0x0][0x238] ;  /* 0x00008e00ff147b82 */ /* 0x020ee40000000a00 */
[----:B------:R-:W5:Y:S01]  /*0620*/  LDS R17, [R24+0x404] ;  /* 0x0004040018117984 */ /* 0x000f620000000800 */
[----:B-1----:R-:W-:-:S03]  /*0630*/  IMAD.WIDE R12, R38, 0x4, R12 ;  /* 0x00000004260c7825 */ /* 0x002fc600078e020c */
[----:B------:R1:W5:Y:S04]  /*0640*/  @!P0 LDG.E.EL R42, desc[UR6][R10.64] ;  /* 0x000000060a2a8981 */ /* 0x000368000c2e1900 */
[----:B------:R3:W5:Y:S04]  /*0650*/  @!P0 LDG.E.EL R18, desc[UR6][R12.64] ;  /* 0x000000060c128981 */ /* 0x000768000c2e1900 */
[----:B0-----:R-:W0:Y:S01]  /*0660*/  LDS R41, [R24+0x808] ;  /* 0x0008080018297984 */ /* 0x001e220000000800 */
[----:B-1----:R-:W-:-:S03]  /*0670*/  IMAD.MOV.U32 R10, RZ, RZ, 0x3e800000 ;  /* 0x3e800000ff0a7424 */ /* 0x002fc600078e00ff */
[----:B------:R-:W1:Y:S01]  /*0680*/  LDS R15, [R24+0xc0c] ;  /* 0x000c0c00180f7984 */ /* 0x000e620000000800 */
[----:B---3--:R-:W-:-:S04]  /*0690*/  IMAD.WIDE R12, R28, 0x4, R20 ;  /* 0x000000041c0c7825 */ /* 0x008fc800078e0214 */
[----:B--2---:R-:W-:-:S04]  /*06a0*/  FADD R16, R16, 9.9999997473787516356e-06 ;  /* 0x3727c5ac10107421 */ /* 0x004fc80000000000 */
[----:B------:R2:W3:Y:S01]  /*06b0*/  MUFU.SQRT R38, R16 ;  /* 0x0000001000267308 */ /* 0x0004e20000002000 */
[--C-:B----4-:R-:W-:Y:S01]  /*06c0*/  FADD R44, R22, -R14.reuse ;  /* 0x8000000e162c7221 */ /* 0x110fe20000000000 */
[--C-:B------:R-:W-:Y:S01]  /*06d0*/  FADD R36, R36, -R14.reuse ;  /* 0x8000000e24247221 */ /* 0x100fe20000000000 */
[--C-:B------:R-:W-:Y:S01]  /*06e0*/  FADD R35, R35, -R14.reuse ;  /* 0x8000000e23237221 */ /* 0x100fe20000000000 */
[--C-:B------:R-:W-:Y:S01]  /*06f0*/  FADD R34, R34, -R14.reuse ;  /* 0x8000000e22227221 */ /* 0x100fe20000000000 */
[--C-:B------:R-:W-:Y:S01]  /*0700*/  FADD R33, R33, -R14.reuse ;  /* 0x8000000e21217221 */ /* 0x100fe20000000000 */
[--C-:B--2---:R-:W-:Y:S01]  /*0710*/  FADD R16, R9, -R14.reuse ;  /* 0x8000000e09107221 */ /* 0x104fe20000000000 */
[--C-:B------:R-:W-:Y:S01]  /*0720*/  FADD R31, R31, -R14.reuse ;  /* 0x8000000e1f1f7221 */ /* 0x100fe20000000000 */
[--C-:B------:R-:W-:Y:S01]  /*0730*/  FADD R32, R32, -R14.reuse ;  /* 0x8000000e20207221 */ /* 0x100fe20000000000 */
[--C-:B------:R-:W-:Y:S01]  /*0740*/  FADD R23, R23, -R14.reuse ;  /* 0x8000000e17177221 */ /* 0x100fe20000000000 */
[--C-:B------:R-:W-:Y:S01]  /*0750*/  FADD R29, R29, -R14.reuse ;  /* 0x8000000e1d1d7221 */ /* 0x100fe20000000000 */
[--C-:B------:R-:W-:Y:S01]  /*0760*/  FADD R30, R30, -R14.reuse ;  /* 0x8000000e1e1e7221 */ /* 0x100fe20000000000 */
[C---:B---3--:R-:W-:Y:S01]  /*0770*/  FSETP.GT.AND P0, PT, R38.reuse, 8.50705917302346158658e+37, PT ;  /* 0x7e8000002600780b */ /* 0x048fe20003f04000 */
[--C-:B------:R-:W-:Y:S01]  /*0780*/  FADD R22, R37, -R14.reuse ;  /* 0x8000000e25167221 */ /* 0x100fe20000000000 */
[----:B------:R-:W-:Y:S01]  /*0790*/  FSETP.GEU.AND P2, PT, R38, 1.175494350822287508e-38, PT ;  /* 0x008000002600780b */ /* 0x000fe20003f4e000 */
[--C-:B-----5:R-:W-:Y:S01]  /*07a0*/  FADD R40, R17, -R14.reuse ;  /* 0x8000000e11287221 */ /* 0x120fe20000000000 */
[----:B------:R-:W-:Y:S01]  /*07b0*/  FSEL R10, R10, 1, P0 ;  /* 0x3f8000000a0a7808 */ /* 0x000fe20000000000 */
[----:B0-----:R-:W-:-:S08]  /*07c0*/  FADD R41, R41, -R14 ;  /* 0x8000000e29297221 */ /* 0x001fd00000000000 */
[----:B------:R-:W-:Y:S02]  /*07d0*/  @P0 FMUL R38, R38, 0.25 ;  /* 0x3e80000026260820 */ /* 0x000fe40000400000 */
[----:B------:R-:W-:Y:S02]  /*07e0*/  @!P2 FMUL R10, R10, 16777216 ;  /* 0x4b8000000a0aa820 */ /* 0x000fe40000400000 */
[----:B------:R-:W-:-:S04]  /*07f0*/  @!P2 FMUL R38, R38, 16777216 ;  /* 0x4b8000002626a820 */ /* 0x000fc80000400000 */
[----:B------:R0:W2:Y:S02]  /*0800*/  MUFU.RCP R19, R38 ;  /* 0x0000002600137308 */ /* 0x0000a40000001000 */
[--C-:B0-----:R-:W-:Y:S01]  /*0810*/  FADD R38, R8, -R14.reuse ;  /* 0x8000000e08267221 */ /* 0x101fe20000000000 */
[----:B------:R-:W-:Y:S01]  /*0820*/  CS2R R8, SRZ ;  /* 0x0000000000087805 */ /* 0x000fe2000001ff00 */
[----:B-1----:R-:W-:Y:S01]  /*0830*/  FADD R14, R15, -R14 ;  /* 0x8000000e0f0e7221 */ /* 0x002fe20000000000 */
[----:B--2---:R-:W-:Y:S01]  /*0840*/  FMUL R19, R19, R10 ;  /* 0x0000000a13137220 */ /* 0x004fe20000400000 */
[----:B------:R-:W-:-:S03]  /*0850*/  CS2R R10, SRZ ;  /* 0x00000000000a7805 */ /* 0x000fc6000001ff00 */
[-C--:B------:R-:W-:Y:S01]  /*0860*/  FMUL R29, R29, R19.reuse ;  /* 0x000000131d1d7220 */ /* 0x080fe20000400000 */
        /* <DEDUP_REMOVED lines=14> */
[----:B------:R0:W2:Y:S01]  /*0950*/  @!P1 LDG.E.EL.128 R8, desc[UR6][R12.64] ;  /* 0x000000060c089981 */ /* 0x0000a2000c2e1d00 */
[----:B------:R-:W-:Y:S01]  /*0960*/  FMUL R19, R14, R19 ;  /* 0x000000130e137220 */ /* 0x000fe20000400000 */
[----:B------:R-:W-:Y:S01]  /*0970*/  CS2R R14, SRZ ;  /* 0x00000000000e7805 */ /* 0x000fe2000001ff00 */
[----:B------:R-:W-:-:S04]  /*0980*/  IMAD.WIDE R16, R27, 0x4, R20 ;  /* 0x000000041b107825 */ /* 0x000fc800078e0214 */
[-CC-:B------:R-:W-:Y:S01]  /*0990*/  FFMA R30, R30, R42.reuse, R18.reuse ;  /* 0x0000002a1e1e7223 */ /* 0x180fe20000000012 */
[-CC-:B------:R-:W-:Y:S01]  /*09a0*/  FFMA R29, R29, R42.reuse, R18.reuse ;  /* 0x0000002a1d1d7223 */ /* 0x180fe20000000012 */
[----:B0-----:R-:W-:Y:S01]  /*09b0*/  CS2R R12, SRZ ;  /* 0x00000000000c7805 */ /* 0x001fe2000001ff00 */
[-CC-:B------:R-:W-:Y:S01]  /*09c0*/  FFMA R28, R28, R42.reuse, R18.reuse ;  /* 0x0000002a1c1c7223 */ /* 0x180fe20000000012 */
        /* <DEDUP_REMOVED lines=12> */
[----:B------:R-:W-:Y:S01]  /*0a90*/  FFMA R42, R19, R42, R18 ;  /* 0x0000002a132a7223 */ /* 0x000fe20000000012 */
[----:B------:R0:W3:Y:S01]  /*0aa0*/  @!P1 LDG.E.EL.128 R12, desc[UR6][R16.64] ;  /* 0x00000006100c9981 */ /* 0x0000e2000c2e1d00 */
[----:B------:R-:W-:Y:S01]  /*0ab0*/  CS2R R18, SRZ ;  /* 0x0000000000127805 */ /* 0x000fe2000001ff00 */
[----:B------:R-:W-:Y:S01]  /*0ac0*/  IMAD.WIDE R22, R26, 0x4, R20 ;  /* 0x000000041a167825 */ /* 0x000fe200078e0214 */
[----:B0-----:R-:W-:-:S03]  /*0ad0*/  CS2R R16, SRZ ;  /* 0x0000000000107805 */ /* 0x001fc6000001ff00 */
[----:B------:R-:W-:Y:S01]  /*0ae0*/  IMAD.WIDE R44, R25, 0x4, R20 ;  /* 0x00000004192c7825 */ /* 0x000fe200078e0214 */
[----:B------:R-:W-:Y:S02]  /*0af0*/  CS2R R20, SRZ ;  /* 0x0000000000147805 */ /* 0x000fe4000001ff00 */
[----:B------:R0:W4:Y:S02]  /*0b00*/  @!P1 LDG.E.EL.128 R16, desc[UR6][R22.64] ;  /* 0x0000000616109981 */ /* 0x000124000c2e1d00 */
[----:B0-----:R-:W-:-:S06]  /*0b10*/  CS2R R22, SRZ ;  /* 0x0000000000167805 */ /* 0x001fcc000001ff00 */
[----:B------:R0:W5:Y:S01]  /*0b20*/  @!P1 LDG.E.EL.128 R20, desc[UR6][R44.64] ;  /* 0x000000062c149981 */ /* 0x000162000c2e1d00 */
[----:B------:R-:W-:Y:S06]  /*0b30*/  BAR.SYNC.DEFER_BLOCKING 0x0 ;  /* 0x0000000000007b1d */ /* 0x000fec0000010000 */
[----:B------:R-:W-:Y:S04]  /*0b40*/  STS [R24], R30 ;  /* 0x0000001e18007388 */ /* 0x000fe80000000800 */
[----:B------:R-:W-:Y:S04]  /*0b50*/  STS [R24+0x404], R29 ;  /* 0x0004041d18007388 */ /* 0x000fe80000000800 */
[----:B------:R-:W-:Y:S04]  /*0b60*/  STS [R24+0x808], R28 ;  /* 0x0008081c18007388 */ /* 0x000fe80000000800 */
[----:B------:R-:W-:Y:S01]  /*0b70*/  STS [R24+0xc0c], R39 ;  /* 0x000c0c2718007388 */ /* 0x000fe20000000800 */
[----:B------:R-:W-:Y:S06]  /*0b80*/  BAR.SYNC.DEFER_BLOCKING 0x0 ;  /* 0x0000000000007b1d */ /* 0x000fec0000010000 */
[----:B------:R-:W-:Y:S04]  /*0b90*/  LDS R26, [R7+0xc] ;  /* 0x00000c00071a7984 */ /* 0x000fe80000000800 */
[----:B------:R-:W2:Y:S04]  /*0ba0*/  LDS R25, [R7+0x8] ;  /* 0x0000080007197984 */ /* 0x000ea80000000800 */
[----:B0-----:R-:W0:Y:S04]  /*0bb0*/  LDS R44, [R7+0x4] ;  /* 0x00000400072c7984 */ /* 0x001e280000000800 */
[----:B------:R-:W-:Y:S01]  /*0bc0*/  LDS R43, [R7] ;  /* 0x00000000072b7984 */ /* 0x000fe20000000800 */
[----:B------:R-:W-:Y:S06]  /*0bd0*/  BAR.SYNC.DEFER_BLOCKING 0x0 ;  /* 0x0000000000007b1d */ /* 0x000fec0000010000 */
[----:B------:R-:W-:Y:S04]  /*0be0*/  STS [R24], R37 ;  /* 0x0000002518007388 */ /* 0x000fe80000000800 */
[----:B------:R-:W-:Y:S04]  /*0bf0*/  STS [R24+0x404], R38 ;  /* 0x0004042618007388 */ /* 0x000fe80000000800 */
[----:B------:R-:W-:Y:S04]  /*0c00*/  STS [R24+0x808], R32 ;  /* 0x0008082018007388 */ /* 0x000fe80000000800 */
[----:B------:R-:W-:Y:S01]  /*0c10*/  STS [R24+0xc0c], R31 ;  /* 0x000c0c1f18007388 */ /* 0x000fe20000000800 */
[----:B------:R-:W-:Y:S06]  /*0c20*/  BAR.SYNC.DEFER_BLOCKING 0x0 ;  /* 0x0000000000007b1d */ /* 0x000fec0000010000 */
[----:B------:R-:W-:Y:S04]  /*0c30*/  LDS R30, [R7+0xc] ;  /* 0x00000c00071e7984 */ /* 0x000fe80000000800 */
[----:B------:R-:W-:Y:S04]  /*0c40*/  LDS R39, [R7+0x8] ;  /* 0x0000080007277984 */ /* 0x000fe80000000800 */
[----:B------:R-:W3:Y:S04]  /*0c50*/  LDS R28, [R7+0x4] ;  /* 0x00000400071c7984 */ /* 0x000ee80000000800 */
[----:B------:R-:W1:Y:S01]  /*0c60*/  LDS R29, [R7] ;  /* 0x00000000071d7984 */ /* 0x000e620000000800 */
[----:B------:R-:W-:Y:S06]  /*0c70*/  BAR.SYNC.DEFER_BLOCKING 0x0 ;  /* 0x0000000000007b1d */ /* 0x000fec0000010000 */
[----:B------:R-:W-:Y:S04]  /*0c80*/  STS [R24], R33 ;  /* 0x0000002118007388 */ /* 0x000fe80000000800 */
[----:B------:R-:W-:Y:S04]  /*0c90*/  STS [R24+0x404], R34 ;  /* 0x0004042218007388 */ /* 0x000fe80000000800 */
[----:B------:R0:W-:Y:S04]  /*0ca0*/  STS [R24+0x808], R35 ;  /* 0x0008082318007388 */ /* 0x0001e80000000800 */
[----:B------:R-:W-:Y:S01]  /*0cb0*/  STS [R24+0xc0c], R36 ;  /* 0x000c0c2418007388 */ /* 0x000fe20000000800 */
[----:B------:R-:W-:Y:S06]  /*0cc0*/  BAR.SYNC.DEFER_BLOCKING 0x0 ;  /* 0x0000000000007b1d */ /* 0x000fec0000010000 */
[----:B------:R-:W-:Y:S04]  /*0cd0*/  LDS R38, [R7+0xc] ;  /* 0x00000c0007267984 */ /* 0x000fe80000000800 */
[----:B------:R-:W-:Y:S04]  /*0ce0*/  LDS R37, [R7+0x8] ;  /* 0x0000080007257984 */ /* 0x000fe80000000800 */
[----:B------:R-:W4:Y:S04]  /*0cf0*/  LDS R32, [R7+0x4] ;  /* 0x0000040007207984 */ /* 0x000f280000000800 */
[----:B------:R-:W1:Y:S01]  /*0d00*/  LDS R31, [R7] ;  /* 0x00000000071f7984 */ /* 0x000e620000000800 */
[----:B------:R-:W-:Y:S01]  /*0d10*/  BAR.SYNC.DEFER_BLOCKING 0x0 ;  /* 0x0000000000007b1d */ /* 0x000fe20000010000 */
[----:B0-----:R-:W-:-:S02]  /*0d20*/  SHF.R.U32.HI R35, RZ, 0x6, R0 ;  /* 0x00000006ff237819 */ /* 0x001fc40000011600 */
[----:B------:R-:W-:Y:S02]  /*0d30*/  SHF.L.U32 R33, R0, 0x6, RZ ;  /* 0x0000000600217819 */ /* 0x000fe400000006ff */
[----:B------:R-:W-:Y:S02]  /*0d40*/  SGXT.U32 R35, R35, 0x2 ;  /* 0x000000022323781a */ /* 0x000fe40000000000 */
[----:B------:R-:W-:Y:S01]  /*0d50*/  LOP3.LUT R34, R33, 0xfc0, RZ, 0xc0, !PT ;  /* 0x00000fc021227812 */ /* 0x000fe200078ec0ff */
[----:B------:R-:W-:Y:S04]  /*0d60*/  STS [R24], R27 ;  /* 0x0000001b18007388 */ /* 0x000fe80000000800 */
[----:B------:R0:W-:Y:S04]  /*0d70*/  STS [R24+0x404], R40 ;  /* 0x0004042818007388 */ /* 0x0001e80000000800 */
[----:B------:R-:W-:Y:S04]  /*0d80*/  STS [R24+0x808], R41 ;  /* 0x0008082918007388 */ /* 0x000fe80000000800 */
[----:B------:R1:W-:Y:S01]  /*0d90*/  STS [R24+0xc0c], R42 ;  /* 0x000c0c2a18007388 */ /* 0x0003e20000000800 */
[----:B------:R-:W-:Y:S01]  /*0da0*/  BAR.SYNC.DEFER_BLOCKING 0x0 ;  /* 0x0000000000007b1d */ /* 0x000fe20000010000 */
[C---:B------:R-:W-:Y:S01]  /*0db0*/  LOP3.LUT R35, R34.reuse, R35, RZ, 0xfc, !PT ;  /* 0x0000002322237212 */ /* 0x040fe200078efcff */
[----:B0-----:R-:W-:-:S04]  /*0dc0*/  VIADD R40, R34, UR4 ;  /* 0x0000000422287c36 */ /* 0x001fc80008000000 */
[----:B------:R-:W-:Y:S01]  /*0dd0*/  IMAD R27, R35, 0x4, R40 ;  /* 0x00000004231b7824 */ /* 0x000fe200078e0228 */
[----:B------:R-:W5:Y:S04]  /*0de0*/  LDS R33, [R7+0x8] ;  /* 0x0000080007217984 */ /* 0x000f680000000800 */
[----:B------:R-:W0:Y:S04]  /*0df0*/  LDS R36, [R7+0x4] ;  /* 0x0000040007247984 */ /* 0x000e280000000800 */
[----:B------:R-:W0:Y:S04]  /*0e00*/  LDS R34, [R7+0xc] ;  /* 0x00000c0007227984 */ /* 0x000e280000000800 */
[----:B------:R-:W0:Y:S01]  /*0e10*/  LDS R35, [R7] ;  /* 0x0000000007237984 */ /* 0x000e220000000800 */
[C---:B--2---:R-:W-:Y:S01]  /*0e20*/  FSETP.GEU.AND P3, PT, R25.reuse, -R10, PT ;  /* 0x8000000a1900720b */ /* 0x044fe20003f6e000 */
[----:B------:R-:W-:Y:S01]  /*0e30*/  FADD R25, R25, R10 ;  /* 0x0000000a19197221 */ /* 0x000fe20000000000 */
[C---:B------:R-:W-:Y:S01]  /*0e40*/  FADD R10, R44.reuse, R9 ;  /* 0x000000092c0a7221 */ /* 0x040fe20000000000 */
[----:B------:R-:W-:Y:S01]  /*0e50*/  BAR.SYNC.DEFER_BLOCKING 0x0 ;  /* 0x0000000000007b1d */ /* 0x000fe20000010000 */
[----:B------:R-:W-:-:S02]  /*0e60*/  FSETP.GEU.AND P5, PT, R44, -R9, PT ;  /* 0x800000092c00720b */ /* 0x000fc40003fae000 */
[----:B---3--:R-:W-:Y:S02]  /*0e70*/  FSETP.GEU.AND P6, PT, R28, -R13, PT ;  /* 0x8000000d1c00720b */ /* 0x008fe40003fce000 */
[----:B------:R-:W-:Y:S01]  /*0e80*/  FSEL R10, R10, RZ, P5 ;  /* 0x000000ff0a0a7208 */ /* 0x000fe20002800000 */
[----:B------:R-:W-:Y:S01]  /*0e90*/  FADD R13, R28, R13 ;  /* 0x0000000d1c0d7221 */ /* 0x000fe20000000000 */
[C---:B-1----:R-:W-:Y:S01]  /*0ea0*/  FSETP.GEU.AND P5, PT, R29.reuse, -R12, PT ;  /* 0x8000000c1d00720b */ /* 0x042fe20003fae000 */
[----:B------:R-:W-:Y:S01]  /*0eb0*/  FADD R29, R29, R12 ;  /* 0x0000000c1d1d7221 */ /* 0x000fe20000000000 */
[C---:B------:R-:W-:Y:S01]  /*0ec0*/  FSETP.GEU.AND P4, PT, R26.reuse, -R11, PT ;  /* 0x8000000b1a00720b */ /* 0x040fe20003f8e000 */
[----:B------:R-:W-:Y:S01]  /*0ed0*/  FADD R11, R26, R11 ;  /* 0x0000000b1a0b7221 */ /* 0x000fe20000000000 */
[----:B------:R-:W-:Y:S02]  /*0ee0*/  FSEL R28, R13, RZ, P6 ;  /* 0x000000ff0d1c7208 */ /* 0x000fe40003000000 */
[----:B------:R-:W-:-:S02]  /*0ef0*/  FSEL R26, R29, RZ, P5 ;  /* 0x000000ff1d1a7208 */ /* 0x000fc40002800000 */
[C---:B------:R-:W-:Y:S01]  /*0f00*/  FSETP.GEU.AND P0, PT, R30.reuse, -R15, PT ;  /* 0x8000000f1e00720b */ /* 0x040fe20003f0e000 */
[----:B------:R-:W-:Y:S01]  /*0f10*/  FADD R15, R30, R15 ;  /* 0x0000000f1e0f7221 */ /* 0x000fe20000000000 */
[C---:B------:R-:W-:Y:S01]  /*0f20*/  FSETP.GEU.AND P1, PT, R39.reuse, -R14, PT ;  /* 0x8000000e2700720b */ /* 0x040fe20003f2e000 */
[----:B------:R-:W-:Y:S01]  /*0f30*/  FADD R14, R39, R14 ;  /* 0x0000000e270e7221 */ /* 0x000fe20000000000 */
[C---:B----4-:R-:W-:Y:S01]  /*0f40*/  FSETP.GEU.AND P5, PT, R32.reuse, -R17, PT ;  /* 0x800000112000720b */ /* 0x050fe20003fae000 */
[----:B------:R-:W-:Y:S01]  /*0f50*/  FADD R17, R32, R17 ;  /* 0x0000001120117221 */ /* 0x000fe20000000000 */
[C---:B------:R-:W-:Y:S01]  /*0f60*/  FSETP.GEU.AND P6, PT, R31.reuse, -R16, PT ;  /* 0x800000101f00720b */ /* 0x040fe20003fce000 */
[----:B------:R-:W-:Y:S01]  /*0f70*/  FADD R16, R31, R16 ;  /* 0x000000101f107221 */ /* 0x000fe20000000000 */
[----:B------:R-:W-:Y:S02]  /*0f80*/  FSEL R12, R25, RZ, P3 ;  /* 0x000000ff190c7208 */ /* 0x000fe40001800000 */
[----:B------:R-:W-:-:S02]  /*0f90*/  FSEL R24, R11, RZ, P4 ;  /* 0x000000ff0b187208 */ /* 0x000fc40002000000 */
[----:B------:R-:W-:Y:S02]  /*0fa0*/  FSEL R14, R14, RZ, P1 ;  /* 0x000000ff0e0e7208 */ /* 0x000fe40000800000 */
[----:B------:R-:W-:Y:S02]  /*0fb0*/  FSEL R30, R15, RZ, P0 ;  /* 0x000000ff0f1e7208 */ /* 0x000fe40000000000 */
[----:B------:R-:W-:Y:S02]  /*0fc0*/  FSEL R16, R16, RZ, P6 ;  /* 0x000000ff10107208 */ /* 0x000fe40003000000 */
[----:B------:R-:W-:Y:S02]  /*0fd0*/  FSEL R32, R17, RZ, P5 ;  /* 0x000000ff11207208 */ /* 0x000fe40002800000 */
[C---:B------:R-:W-:Y:S01]  /*0fe0*/  FSETP.GEU.AND P2, PT, R43.reuse, -R8, PT ;  /* 0x800000082b00720b */ /* 0x040fe20003f4e000 */
[----:B------:R-:W-:Y:S01]  /*0ff0*/  FADD R8, R43, R8 ;  /* 0x000000082b087221 */ /* 0x000fe20000000000 */
[C---:B------:R-:W-:Y:S01]  /*1000*/  FSETP.GEU.AND P3, PT, R38.reuse, -R19, PT ;  /* 0x800000132600720b */ /* 0x040fe20003f6e000 */
[----:B------:R-:W-:Y:S01]  /*1010*/  FADD R19, R38, R19 ;  /* 0x0000001326137221 */ /* 0x000fe20000000000 */
[C---:B------:R-:W-:Y:S01]  /*1020*/  FSETP.GEU.AND P4, PT, R37.reuse, -R18, PT ;  /* 0x800000122500720b */ /* 0x040fe20003f8e000 */
[----:B------:R-:W-:Y:S01]  /*1030*/  FADD R18, R37, R18 ;  /* 0x0000001225127221 */ /* 0x000fe20000000000 */
[C---:B-----5:R-:W-:Y:S01]  /*1040*/  FSETP.GEU.AND P1, PT, R33.reuse, -R22, PT ;  /* 0x800000162100720b */ /* 0x060fe20003f2e000 */
[----:B------:R-:W-:Y:S01]  /*1050*/  FADD R22, R33, R22 ;  /* 0x0000001621167221 */ /* 0x000fe20000000000 */
[C---:B0-----:R-:W-:Y:S01]  /*1060*/  FSETP.GEU.AND P0, PT, R36.reuse, -R21, PT ;  /* 0x800000152400720b */ /* 0x041fe20003f0e000 */
[----:B------:R-:W-:Y:S01]  /*1070*/  FADD R21, R36, R21 ;  /* 0x0000001524157221 */ /* 0x000fe20000000000 */
[C---:B------:R-:W-:Y:S01]  /*1080*/  FSETP.GEU.AND P6, PT, R34.reuse, -R23, PT ;  /* 0x800000172200720b */ /* 0x040fe20003fce000 */
[----:B------:R-:W-:Y:S01]  /*1090*/  FADD R23, R34, R23 ;  /* 0x0000001722177221 */ /* 0x000fe20000000000 */
[C---:B------:R-:W-:Y:S01]  /*10a0*/  FSETP.GEU.AND P5, PT, R35.reuse, -R20, PT ;  /* 0x800000142300720b */ /* 0x040fe20003fae000 */
[----:B------:R-:W-:Y:S01]  /*10b0*/  FADD R20, R35, R20 ;  /* 0x0000001423147221 */ /* 0x000fe20000000000 */
[----:B------:R0:W-:Y:S01]  /*10c0*/  STS [R27+0x50], R10 ;  /* 0x0000500a1b007388 */ /* 0x0001e20000000800 */
[----:B------:R-:W-:-:S02]  /*10d0*/  FSEL R18, R18, RZ, P4 ;  /* 0x000000ff12127208 */ /* 0x000fc40002000000 */
[----:B------:R-:W-:Y:S01]  /*10e0*/  FSEL R34, R19, RZ, P3 ;  /* 0x000000ff13227208 */ /* 0x000fe20001800000 */
[----:B------:R1:W-:Y:S01]  /*10f0*/  STS [R27+0xf0], R24 ;  /* 0x0000f0181b007388 */ /* 0x0003e20000000800 */
[----:B------:R-:W-:Y:S02]  /*1100*/  FSEL R8, R8, RZ, P2 ;  /* 0x000000ff08087208 */ /* 0x000fe40001000000 */
[----:B------:R-:W-:Y:S02]  /*1110*/  FSEL R20, R20, RZ, P5 ;  /* 0x000000ff14147208 */ /* 0x000fe40002800000 */
[----:B------:R-:W-:Y:S02]  /*1120*/  FSEL R22, R22, RZ, P1 ;  /* 0x000000ff16167208 */ /* 0x000fe40000800000 */
[----:B0-----:R-:W-:Y:S02]  /*1130*/  FSEL R10, R21, RZ, P0 ;  /* 0x000000ff150a7208 */ /* 0x001fe40000000000 */
[----:B-1----:R-:W-:Y:S01]  /*1140*/  FSEL R24, R23, RZ, P6 ;  /* 0x000000ff17187208 */ /* 0x002fe20003000000 */
[----:B------:R-:W-:Y:S04]  /*1150*/  STS [R27+0xa0], R12 ;  /* 0x0000a00c1b007388 */ /* 0x000fe80000000800 */
[----:B------:R-:W-:Y:S04]  /*1160*/  STS [R27+0x10], R26 ;  /* 0x0000101a1b007388 */ /* 0x000fe80000000800 */
[----:B------:R-:W-:Y:S04]  /*1170*/  STS [R27+0x60], R28 ;  /* 0x0000601c1b007388 */ /* 0x000fe80000000800 */
[----:B------:R-:W-:Y:S04]  /*1180*/  STS [R27+0xb0], R14 ;  /* 0x0000b00e1b007388 */ /* 0x000fe80000000800 */
[----:B------:R-:W-:Y:S04]  /*1190*/  STS [R27+0x100], R30 ;  /* 0x0001001e1b007388 */ /* 0x000fe80000000800 */
[----:B------:R0:W-:Y:S04]  /*11a0*/  STS [R27+0x20], R16 ;  /* 0x000020101b007388 */ /* 0x0001e80000000800 */
[----:B------:R-:W-:Y:S04]  /*11b0*/  STS [R27+0x70], R32 ;  /* 0x000070201b007388 */ /* 0x000fe80000000800 */
[----:B------:R-:W-:Y:S04]  /*11c0*/  STS [R27+0xc0], R18 ;  /* 0x0000c0121b007388 */ /* 0x000fe80000000800 */
[----:B------:R-:W-:Y:S04]  /*11d0*/  STS [R27+0x110], R34 ;  /* 0x000110221b007388 */ /* 0x000fe80000000800 */
[----:B------:R-:W-:Y:S04]  /*11e0*/  STS [R27], R8 ;  /* 0x000000081b007388 */ /* 0x000fe80000000800 */
[----:B------:R1:W-:Y:S04]  /*11f0*/  STS [R27+0x30], R20 ;  /* 0x000030141b007388 */ /* 0x0003e80000000800 */
[----:B------:R-:W-:Y:S04]  /*1200*/  STS [R27+0x80], R10 ;  /* 0x0000800a1b007388 */ /* 0x000fe80000000800 */
[----:B------:R-:W-:Y:S04]  /*1210*/  STS [R27+0xd0], R22 ;  /* 0x0000d0161b007388 */ /* 0x000fe80000000800 */
[----:B------:R2:W-:Y:S01]  /*1220*/  STS [R27+0x120], R24 ;  /* 0x000120181b007388 */ /* 0x0005e20000000800 */
[----:B------:R-:W-:-:S02]  /*1230*/  LOP3.LUT R9, R2, 0x400, RZ, 0xfc, !PT ;  /* 0x0000040002097812 */ /* 0x000fc400078efcff */
[----:B------:R-:W-:Y:S02]  /*1240*/  LOP3.LUT R11, R2, 0x800, RZ, 0xfc, !PT ;  /* 0x00000800020b7812 */ /* 0x000fe400078efcff */
[----:B------:R-:W-:Y:S02]  /*1250*/  LOP3.LUT R7, R0, 0xfc, RZ, 0xc0, !PT ;  /* 0x000000fc00077812 */ /* 0x000fe400078ec0ff */
[----:B------:R-:W-:Y:S02]  /*1260*/  LOP3.LUT R9, R9, 0x7f0, RZ, 0xc0, !PT ;  /* 0x000007f009097812 */ /* 0x000fe400078ec0ff */
[----:B------:R-:W-:Y:S02]  /*1270*/  LOP3.LUT R11, R11, 0xbf0, RZ, 0xc0, !PT ;  /* 0x00000bf00b0b7812 */ /* 0x000fe400078ec0ff */
[----:B------:R-:W-:Y:S02]  /*1280*/  LEA R7, R7, UR4, 0x2 ;  /* 0x0000000407077c11 */ /* 0x000fe4000f8e10ff */
[----:B------:R-:W-:Y:S01]  /*1290*/  IADD3 R9, R9, UR4, RZ ;  /* 0x0000000409097c10 */ /* 0x000fe2000fffe0ff */
[----:B------:R-:W-:-:S02]  /*12a0*/  VIADD R11, R11, UR4 ;  /* 0x000000040b0b7c36 */ /* 0x000fc40008000000 */
[C---:B0-----:R-:W-:Y:S01]  /*12b0*/  IMAD R16, R2.reuse, 0x4, R7 ;  /* 0x0000000402107824 */ /* 0x041fe200078e0207 */
[----:B------:R-:W-:Y:S01]  /*12c0*/  BAR.SYNC.DEFER_BLOCKING 0x0 ;  /* 0x0000000000007b1d */ /* 0x000fe20000010000 */
[C---:B------:R-:W-:Y:S01]  /*12d0*/  LEA R12, R2.reuse, R9, 0x2 ;  /* 0x00000009020c7211 */ /* 0x040fe200078e10ff */
[----:B------:R-:W-:Y:S01]  /*12e0*/  IMAD R11, R2, 0x4, R11 ;  /* 0x00000004020b7824 */ /* 0x000fe200078e020b */
[----:B------:R-:W-:Y:S02]  /*12f0*/  SHF.R.S32.HI R7, RZ, 0x1b, R3 ;  /* 0x0000001bff077819 */ /* 0x000fe40000011403 */
[----:B------:R-:W-:Y:S02]  /*1300*/  LOP3.LUT R3, R5, 0xc, R4, 0xf8, !PT ;  /* 0x0000000c05037812 */ /* 0x000fe400078ef804 */
[----:B------:R-:W-:-:S04]  /*1310*/  SGXT R4, R7, 0x1 ;  /* 0x000000010704781a */ /* 0x000fc80000000200 */
[----:B------:R-:W-:Y:S02]  /*1320*/  LEA.HI R7, R4, R3, RZ, 0x8 ;  /* 0x0000000304077211 */ /* 0x000fe400078f40ff */
[----:B------:R-:W0:Y:S01]  /*1330*/  LDC.64 R4, c[0x0][0x240] ;  /* 0x00009000ff047b82 */ /* 0x000e220000000a00 */
[----:B------:R-:W3:Y:S04]  /*1340*/  LDS.128 R16, [R16] ;  /* 0x0000000010107984 */ /* 0x000ee80000000c00 */
[----:B------:R-:W4:Y:S04]  /*1350*/  LDS.128 R12, [R12+0x1000] ;  /* 0x001000000c0c7984 */ /* 0x000f280000000c00 */
[----:B------:R-:W5:Y:S01]  /*1360*/  LDS.128 R8, [R11+0x2000] ;  /* 0x002000000b087984 */ /* 0x000f620000000c00 */
[----:B-1----:R-:W-:Y:S01]  /*1370*/  IMAD.SHL.U32 R20, R7, 0x100, RZ ;  /* 0x0000010007147824 */ /* 0x002fe200078e00ff */
[----:B------:R-:W-:-:S02]  /*1380*/  SHF.R.U32.HI R21, RZ, 0x2, R0 ;  /* 0x00000002ff157819 */ /* 0x000fc40000011600 */
[----:B------:R-:W-:Y:S02]  /*1390*/  LOP3.LUT R0, R7, 0xffffff00, RZ, 0xc0, !PT ;  /* 0xffffff0007007812 */ /* 0x000fe400078ec0ff */
[----:B------:R-:W-:Y:S02]  /*13a0*/  SGXT.U32 R21, R21, 0x6 ;  /* 0x000000061515781a */ /* 0x000fe40000000000 */
[----:B------:R-:W-:Y:S02]  /*13b0*/  LOP3.LUT R20, R20, 0xffff0000, RZ, 0xc0, !PT ;  /* 0xffff000014147812 */ /* 0x000fe400078ec0ff */
[----:B------:R-:W-:Y:S02]  /*13c0*/  PRMT R21, R21, 0x6540, R6 ;  /* 0x0000654015157816 */ /* 0x000fe40000000006 */
[----:B--2---:R-:W-:Y:S02]  /*13d0*/  IADD3 R24, R20, R3, -R0 ;  /* 0x0000000314187210 */ /* 0x004fe40007ffe800 */
[----:B------:R-:W-:-:S02]  /*13e0*/  LOP3.LUT R0, R2, 0xc00, RZ, 0xfc, !PT ;  /* 0x00000c0002007812 */ /* 0x000fc400078efcff */
[C---:B------:R-:W-:Y:S02]  /*13f0*/  LOP3.LUT R6, R21.reuse, 0x40, RZ, 0xfc, !PT ;  /* 0x0000004015067812 */ /* 0x040fe400078efcff */
[C---:B------:R-:W-:Y:S02]  /*1400*/  LOP3.LUT R3, R21.reuse, 0x80, RZ, 0xfc, !PT ;  /* 0x0000008015037812 */ /* 0x040fe400078efcff */
[----:B------:R-:W-:Y:S02]  /*1410*/  LOP3.LUT R20, R0, 0xff0, RZ, 0xc0, !PT ;  /* 0x00000ff000147812 */ /* 0x000fe400078ec0ff */
[C---:B------:R-:W-:Y:S02]  /*1420*/  LOP3.LUT R0, R21.reuse, 0xc0, RZ, 0xfc, !PT ;  /* 0x000000c015007812 */ /* 0x040fe400078efcff */
[----:B------:R-:W-:Y:S02]  /*1430*/  ISETP.GE.AND P0, PT, R21, 0x100, PT ;  /* 0x000001001500780c */ /* 0x000fe40003f06270 */
[----:B------:R-:W-:-:S02]  /*1440*/  ISETP.GE.AND P1, PT, R6, 0x100, PT ;  /* 0x000001000600780c */ /* 0x000fc40003f26270 */
[----:B------:R-:W-:Y:S02]  /*1450*/  ISETP.GE.AND P2, PT, R3, 0x100, PT ;  /* 0x000001000300780c */ /* 0x000fe40003f46270 */
[----:B------:R-:W-:Y:S02]  /*1460*/  LEA R7, R21, R24, 0x8 ;  /* 0x0000001815077211 */ /* 0x000fe400078e40ff */
[----:B------:R-:W-:Y:S01]  /*1470*/  ISETP.GE.AND P3, PT, R0, 0x100, PT ;  /* 0x000001000000780c */ /* 0x000fe20003f66270 */
[--C-:B------:R-:W-:Y:S02]  /*1480*/  IMAD R21, R6, 0x100, R24.reuse ;  /* 0x0000010006157824 */ /* 0x100fe400078e0218 */
[----:B------:R-:W-:Y:S01]  /*1490*/  IMAD R23, R3, 0x100, R24 ;  /* 0x0000010003177824 */ /* 0x000fe200078e0218 */
[----:B------:R-:W-:Y:S01]  /*14a0*/  IADD3 R3, R20, UR4, RZ ;  /* 0x0000000414037c10 */ /* 0x000fe2000fffe0ff */
[----:B0-----:R-:W-:-:S04]  /*14b0*/  IMAD.WIDE R6, R7, 0x4, R4 ;  /* 0x0000000407067825 */ /* 0x001fc800078e0204 */
[--C-:B------:R-:W-:Y:S01]  /*14c0*/  IMAD.WIDE R20, R21, 0x4, R4.reuse ;  /* 0x0000000415147825 */ /* 0x100fe200078e0204 */
[----:B---3--:R0:W-:Y:S03]  /*14d0*/  @!P0 STG.E.128 desc[UR6][R6.64], R16 ;  /* 0x0000001006008986 */ /* 0x0081e6000c101d06 */
[----:B------:R-:W-:Y:S01]  /*14e0*/  IMAD.WIDE R22, R23, 0x4, R4 ;  /* 0x0000000417167825 */ /* 0x000fe200078e0204 */
[----:B----4-:R0:W-:Y:S04]  /*14f0*/  @!P1 STG.E.128 desc[UR6][R20.64], R12 ;  /* 0x0000000c14009986 */ /* 0x0101e8000c101d06 */
[----:B-----5:R0:W-:Y:S01]  /*1500*/  @!P2 STG.E.128 desc[UR6][R22.64], R8 ;  /* 0x000000081600a986 */ /* 0x0201e2000c101d06 */
[----:B------:R-:W-:Y:S01]  /*1510*/  IMAD R2, R2, 0x4, R3 ;  /* 0x0000000402027824 */ /* 0x000fe200078e0203 */
[----:B0-----:R-:W-:Y:S06]  /*1520*/  @P3 EXIT ;  /* 0x000000000000394d */ /* 0x001fec0003800000 */
[----:B0-----:R-:W0:Y:S01]  /*1530*/  LDS.128 R8, [R2+0x3000] ;  /* 0x0030000002087984 */ /* 0x001e220000000c00 */
[----:B------:R-:W-:-:S05]  /*1540*/  LEA R3, R0, R24, 0x8 ;  /* 0x0000001800037211 */ /* 0x000fca00078e40ff */
[----:B------:R-:W-:-:S05]  /*1550*/  IMAD.WIDE R4, R3, 0x4, R4 ;  /* 0x0000000403047825 */ /* 0x000fca00078e0204 */
[----:B0-----:R-:W-:Y:S01]  /*1560*/  STG.E.128 desc[UR6][R4.64], R8 ;  /* 0x0000000804007986 */ /* 0x001fe2000c101d06 */
[----:B------:R-:W-:Y:S05]  /*1570*/  EXIT ;  /* 0x000000000000794d */ /* 0x000fea0003800000 */
.L_x_0:
[----:B------:R-:W-:-:S00]  /*1580*/  BRA `(.L_x_0) ;  /* 0xfffffffc00fc7947 */ /* 0x000fc0000383ffff */
[----:B------:R-:W-:-:S00]  /*1590*/  NOP ;  /* 0x0000000000007918 */ /* 0x000fc00000000000 */
        /* <DEDUP_REMOVED lines=14> */
.L_x_1:


//--------------------- .nv.global.init           --------------------------
	.section	.nv.global.init,"aw",@progbits
.nv.global.init:
	.type		_$_str,@object
	.size		_$_str,(_$_str_$_2 - _$_str)
_$_str:
        /*0000*/ 	.byte	0x5f, 0x5f, 0x43, 0x55, 0x44, 0x41, 0x5f, 0x46, 0x54, 0x5a, 0x00
	.type		_$_str_$_2,@object
	.size		_$_str_$_2,(.L_1 - _$_str_$_2)
_$_str_$_2:
        /*000b*/ 	.byte	0x5f, 0x5f, 0x43, 0x55, 0x44, 0x41, 0x5f, 0x50, 0x52, 0x45, 0x43, 0x5f, 0x53, 0x51, 0x52, 0x54
        /*001b*/ 	.byte	0x00
.L_1:


//--------------------- .nv.shared.triton_poi_fused__native_batch_norm_legit_no_training_add_relu_10 --------------------------
	.section	.nv.shared.triton_poi_fused__native_batch_norm_legit_no_training_add_relu_10,"aw",@nobits
	.sectionflags	@""
	.align	16
	.zero		1024


//--------------------- .nv.constant0.triton_poi_fused__native_batch_norm_legit_no_training_add_relu_10 --------------------------
	.section	.nv.constant0.triton_poi_fused__native_batch_norm_legit_no_training_add_relu_10,"a",@progbits
	.sectionflags	@""
	.align	4
.nv.constant0.triton_poi_fused__native_batch_norm_legit_no_training_add_relu_10:
	.zero		592
